//
// Generated by NVIDIA NVVM Compiler
//
// Compiler Build ID: CL-36424714
// Cuda compilation tools, release 13.0, V13.0.88
// Based on NVVM 20.0.0
//

.version 9.0
.target sm_100
.address_size 64

	// .globl	_Z9shiftLeftPi

.visible .entry _Z9shiftLeftPi(
	.param .u64 .ptr .align 1 _Z9shiftLeftPi_param_0
)
{
	.reg .pred 	%p<2>;
	.reg .b32 	%r<3>;
	.reg .b64 	%rd<5>;

	ld.param.u64 	%rd2, [_Z9shiftLeftPi_param_0];
	cvta.to.global.u64 	%rd3, %rd2;
	mov.u32 	%r1, %tid.x;
	mul.wide.u32 	%rd4, %r1, 4;
	add.s64 	%rd1, %rd3, %rd4;
	st.global.u32 	[%rd1], %r1;
	bar.sync 	0;
	setp.gt.u32 	%p1, %r1, 126;
	@%p1 bra 	$L__BB0_2;
	ld.global.u32 	%r2, [%rd1+4];
	bar.sync 	0;
	st.global.u32 	[%rd1], %r2;
$L__BB0_2:
	ret;

}


// ===== COMPILED SASS (sm_100) =====

	.target	sm_100

	.elftype	@"ET_EXEC"


//--------------------- .note.nv.tkinfo           --------------------------
	.section	.note.nv.tkinfo,"",@"SHT_NOTE"
	.sectionflags	@"SHF_NOTE_NV_TKINFO"
	.tkinfo
        /*0018*/ 	.word	0x00000002
        /*0030*/ 	.string	""
        /*0030*/ 	.string	"ptxas"
        /*0030*/ 	.string	"Cuda compilation tools, release 13.0, V13.0.88"
        /*0030*/ 	.string	"Build cuda_13.0.r13.0/compiler.36424714_0"
        /*0030*/ 	.string	"-arch sm_100 -m 64 "



//--------------------- .note.nv.cuinfo           --------------------------
	.section	.note.nv.cuinfo,"",@"SHT_NOTE"
	.sectionflags	@"SHF_NOTE_NV_CUINFO"
        /*0018*/ 	.short	0x0002
        /*001a*/ 	.short	0x0064
        /*001c*/ 	.short	0x0082
	.zero		2


//--------------------- .nv.info                  --------------------------
	.section	.nv.info,"",@"SHT_CUDA_INFO"
	.align	4


	//----- nvinfo : EIATTR_REGCOUNT
	.align		4
        /*0000*/ 	.byte	0x04, 0x2f
        /*0002*/ 	.short	(.L_1 - .L_0)
	.align		4
.L_0:
        /*0004*/ 	.word	index@(_Z9shiftLeftPi)
        /*0008*/ 	.word	0x00000008


	//----- nvinfo : EIATTR_FRAME_SIZE
	.align		4
.L_1:
        /*000c*/ 	.byte	0x04, 0x11
        /*000e*/ 	.short	(.L_3 - .L_2)
	.align		4
.L_2:
        /*0010*/ 	.word	index@(_Z9shiftLeftPi)
        /*0014*/ 	.word	0x00000000


	//----- nvinfo : EIATTR_MIN_STACK_SIZE
	.align		4
.L_3:
        /*0018*/ 	.byte	0x04, 0x12
        /*001a*/ 	.short	(.L_5 - .L_4)
	.align		4
.L_4:
        /*001c*/ 	.word	index@(_Z9shiftLeftPi)
        /*0020*/ 	.word	0x00000000
.L_5:


//--------------------- .nv.compat                --------------------------
	.section	.nv.compat,"",@"SHT_CUDA_COMPAT_INFO"
	.align	4
        /*0000*/ 	.byte	0x02, 0x09, 0x00, 0x00, 0x02, 0x02, 0x01, 0x00, 0x02, 0x05, 0x05, 0x00, 0x03, 0x07, 0x01, 0x01
        /*0010*/ 	.byte	0x02, 0x03, 0x00, 0x00, 0x02, 0x06, 0x01, 0x00, 0x04, 0x0b, 0x08, 0x00, 0x09, 0x00, 0x00, 0x00
        /*0020*/ 	.byte	0x00, 0x00, 0x00, 0x00


//--------------------- .nv.info._Z9shiftLeftPi   --------------------------
	.section	.nv.info._Z9shiftLeftPi,"",@"SHT_CUDA_INFO"
	.sectionflags	@""
	.align	4


	//----- nvinfo : EIATTR_CUDA_API_VERSION
	.align		4
        /*0000*/ 	.byte	0x04, 0x37
        /*0002*/ 	.short	(.L_7 - .L_6)
.L_6:
        /*0004*/ 	.word	0x00000082


	//----- nvinfo : EIATTR_KPARAM_INFO
	.align		4
.L_7:
        /*0008*/ 	.byte	0x04, 0x17
        /*000a*/ 	.short	(.L_9 - .L_8)
.L_8:
        /*000c*/ 	.word	0x00000000
        /*0010*/ 	.short	0x0000
        /*0012*/ 	.short	0x0000
        /*0014*/ 	.byte	0x00, 0xf5, 0x21, 0x00


	//----- nvinfo : EIATTR_SPARSE_MMA_MASK
	.align		4
.L_9:
        /*0018*/ 	.byte	0x03, 0x50
        /*001a*/ 	.short	0x0000


	//----- nvinfo : EIATTR_MAXREG_COUNT
	.align		4
        /*001c*/ 	.byte	0x03, 0x1b
        /*001e*/ 	.short	0x00ff


	//----- nvinfo : EIATTR_NUM_BARRIERS
	.align		4
        /*0020*/ 	.byte	0x02, 0x4c
        /*0022*/ 	.byte	0x01
	.zero		1


	//----- nvinfo : EIATTR_MERCURY_ISA_VERSION
	.align		4
        /*0024*/ 	.byte	0x03, 0x5f
        /*0026*/ 	.short	0x0101


	//----- nvinfo : EIATTR_VRC_CTA_INIT_COUNT
	.align		4
        /*0028*/ 	.byte	0x02, 0x4a
	.zero		1
	.zero		1


	//----- nvinfo : EIATTR_EXIT_INSTR_OFFSETS
	.align		4
        /*002c*/ 	.byte	0x04, 0x1c
        /*002e*/ 	.short	(.L_11 - .L_10)


	//   ....[0]....
.L_10:
        /*0030*/ 	.word	0x00000080


	//   ....[1]....
        /*0034*/ 	.word	0x000000c0


	//----- nvinfo : EIATTR_CBANK_PARAM_SIZE
	.align		4
.L_11:
        /*0038*/ 	.byte	0x03, 0x19
        /*003a*/ 	.short	0x0008


	//----- nvinfo : EIATTR_PARAM_CBANK
	.align		4
        /*003c*/ 	.byte	0x04, 0x0a
        /*003e*/ 	.short	(.L_13 - .L_12)
	.align		4
.L_12:
        /*0040*/ 	.word	index@(.nv.constant0._Z9shiftLeftPi)
        /*0044*/ 	.short	0x0380
        /*0046*/ 	.short	0x0008


	//----- nvinfo : EIATTR_SW_WAR
	.align		4
.L_13:
        /*0048*/ 	.byte	0x04, 0x36
        /*004a*/ 	.short	(.L_15 - .L_14)
.L_14:
        /*004c*/ 	.word	0x00000008
.L_15:


//--------------------- .nv.callgraph             --------------------------
	.section	.nv.callgraph,"",@"SHT_CUDA_CALLGRAPH"
	.align	4
	.sectionentsize	8
	.align		4
        /*0000*/ 	.word	0x00000000
	.align		4
        /*0004*/ 	.word	0xffffffff
	.align		4
        /*0008*/ 	.word	0x00000000
	.align		4
        /*000c*/ 	.word	0xfffffffe
	.align		4
        /*0010*/ 	.word	0x00000000
	.align		4
        /*0014*/ 	.word	0xfffffffd
	.align		4
        /*0018*/ 	.word	0x00000000
	.align		4
        /*001c*/ 	.word	0xfffffffc


//--------------------- .text._Z9shiftLeftPi      --------------------------
	.section	.text._Z9shiftLeftPi,"ax",@progbits
	.align	128
        .global         _Z9shiftLeftPi
        .type           _Z9shiftLeftPi,@function
        .size           _Z9shiftLeftPi,(.L_x_1 - _Z9shiftLeftPi)
        .other          _Z9shiftLeftPi,@"STO_CUDA_ENTRY STV_DEFAULT"
_Z9shiftLeftPi:
.text._Z9shiftLeftPi:
[----:B------:R-:W-:Y:S01]  /*0000*/  LDC R1, c[0x0][0x37c] ;  /* 0x0000df00ff017b82 */ /* 0x000fe20000000800 */
[----:B------:R-:W0:Y:S07]  /*0010*/  S2R R5, SR_TID.X ;  /* 0x0000000000057919 */ /* 0x000e2e0000002100 */
[----:B------:R-:W0:Y:S01]  /*0020*/  LDC.64 R2, c[0x0][0x380] ;  /* 0x0000e000ff027b82 */ /* 0x000e220000000a00 */
[----:B------:R-:W1:Y:S01]  /*0030*/  LDCU.64 UR4, c[0x0][0x358] ;  /* 0x00006b00ff0477ac */ /* 0x000e620008000a00 */
[C---:B0-----:R-:W-:Y:S01]  /*0040*/  IMAD.WIDE.U32 R2, R5.reuse, 0x4, R2 ;  /* 0x0000000405027825 */ /* 0x041fe200078e0002 */
[----:B------:R-:W-:-:S04]  /*0050*/  ISETP.GT.U32.AND P0, PT, R5, 0x7e, PT ;  /* 0x0000007e0500780c */ /* 0x000fc80003f04070 */
[----:B-1----:R0:W-:Y:S01]  /*0060*/  STG.E desc[UR4][R2.64], R5 ;  /* 0x0000000502007986 */ /* 0x0021e2000c101904 */
[----:B------:R-:W-:Y:S08]  /*0070*/  BAR.SYNC.DEFER_BLOCKING 0x0 ;  /* 0x0000000000007b1d */ /* 0x000ff00000010000 */
[----:B------:R-:W-:Y:S05]  /*0080*/  @P0 EXIT ;  /* 0x000000000000094d */ /* 0x000fea0003800000 */
[----:B0-----:R-:W2:Y:S01]  /*0090*/  LDG.E R5, desc[UR4][R2.64+0x4] ;  /* 0x0000040402057981 */ /* 0x001ea2000c1e1900 */
[----:B------:R-:W-:Y:S06]  /*00a0*/  BAR.SYNC.DEFER_BLOCKING 0x0 ;  /* 0x0000000000007b1d */ /* 0x000fec0000010000 */
[----:B--2---:R-:W-:Y:S01]  /*00b0*/  STG.E desc[UR4][R2.64], R5 ;  /* 0x0000000502007986 */ /* 0x004fe2000c101904 */
[----:B------:R-:W-:Y:S05]  /*00c0*/  EXIT ;  /* 0x000000000000794d */ /* 0x000fea0003800000 */
.L_x_0:
[----:B------:R-:W-:-:S00]  /*00d0*/  BRA `(.L_x_0) ;  /* 0xfffffffc00fc7947 */ /* 0x000fc0000383ffff */
[----:B------:R-:W-:-:S00]  /*00e0*/  NOP ;  /* 0x0000000000007918 */ /* 0x000fc00000000000 */
        /* <DEDUP_REMOVED lines=9> */
.L_x_1:


//--------------------- .nv.shared.reserved.0     --------------------------
	.section	.nv.shared.reserved.0,"aw",@nobits
	.weak		__nv_reservedSMEM_offset_0_alias
	.size		__nv_reservedSMEM_offset_0_alias, 0, 64
	.other		__nv_reservedSMEM_offset_0_alias,@"STO_CUDA_RESERVED_SHARED STV_DEFAULT"
__nv_reservedSMEM_offset_0_alias:
	.zero		0
	.zero		64


//--------------------- .nv.constant0._Z9shiftLeftPi --------------------------
	.section	.nv.constant0._Z9shiftLeftPi,"a",@progbits
	.sectionflags	@""
	.align	4
.nv.constant0._Z9shiftLeftPi:
	.zero		904


//--------------------- SYMBOLS --------------------------

	.type		.nv.reservedSmem.offset0,@object
	.size		.nv.reservedSmem.offset0,0x4
